//
// Generated by NVIDIA NVVM Compiler
//
// Compiler Build ID: CL-36424714
// Cuda compilation tools, release 13.0, V13.0.88
// Based on NVVM 20.0.0
//

.version 9.0
.target sm_100
.address_size 64

	// .globl	_Z11sgemm_naiveiiifPKfS0_fPf

.visible .entry _Z11sgemm_naiveiiifPKfS0_fPf(
	.param .u32 _Z11sgemm_naiveiiifPKfS0_fPf_param_0,
	.param .u32 _Z11sgemm_naiveiiifPKfS0_fPf_param_1,
	.param .u32 _Z11sgemm_naiveiiifPKfS0_fPf_param_2,
	.param .f32 _Z11sgemm_naiveiiifPKfS0_fPf_param_3,
	.param .u64 .ptr .align 1 _Z11sgemm_naiveiiifPKfS0_fPf_param_4,
	.param .u64 .ptr .align 1 _Z11sgemm_naiveiiifPKfS0_fPf_param_5,
	.param .f32 _Z11sgemm_naiveiiifPKfS0_fPf_param_6,
	.param .u64 .ptr .align 1 _Z11sgemm_naiveiiifPKfS0_fPf_param_7
)
{
	.reg .pred 	%p<13>;
	.reg .b32 	%r<92>;
	.reg .b32 	%f<73>;
	.reg .b64 	%rd<70>;

	ld.param.u32 	%r46, [_Z11sgemm_naiveiiifPKfS0_fPf_param_0];
	ld.param.u32 	%r44, [_Z11sgemm_naiveiiifPKfS0_fPf_param_1];
	ld.param.u32 	%r45, [_Z11sgemm_naiveiiifPKfS0_fPf_param_2];
	ld.param.f32 	%f13, [_Z11sgemm_naiveiiifPKfS0_fPf_param_3];
	ld.param.u64 	%rd4, [_Z11sgemm_naiveiiifPKfS0_fPf_param_4];
	ld.param.u64 	%rd5, [_Z11sgemm_naiveiiifPKfS0_fPf_param_5];
	ld.param.f32 	%f14, [_Z11sgemm_naiveiiifPKfS0_fPf_param_6];
	cvta.to.global.u64 	%rd1, %rd5;
	cvta.to.global.u64 	%rd2, %rd4;
	mov.u32 	%r47, %ctaid.y;
	mov.u32 	%r48, %ntid.y;
	mov.u32 	%r49, %tid.y;
	mad.lo.s32 	%r1, %r47, %r48, %r49;
	mov.u32 	%r50, %ctaid.x;
	mov.u32 	%r51, %ntid.x;
	mul.lo.s32 	%r2, %r50, %r51;
	mov.u32 	%r3, %tid.x;
	add.s32 	%r4, %r2, %r3;
	setp.ge.u32 	%p1, %r1, %r46;
	setp.ge.u32 	%p2, %r4, %r44;
	or.pred  	%p3, %p1, %p2;
	@%p3 bra 	$L__BB0_14;
	setp.lt.s32 	%p4, %r45, 1;
	mov.f32 	%f72, 0f00000000;
	@%p4 bra 	$L__BB0_13;
	mul.lo.s32 	%r5, %r45, %r1;
	and.b32  	%r6, %r45, 7;
	setp.lt.u32 	%p5, %r45, 8;
	mov.f32 	%f72, 0f00000000;
	mov.b32 	%r90, 0;
	@%p5 bra 	$L__BB0_5;
	and.b32  	%r90, %r45, 2147483640;
	neg.s32 	%r88, %r90;
	add.s32 	%r53, %r3, %r44;
	add.s32 	%r87, %r53, %r2;
	shl.b32 	%r10, %r44, 3;
	shl.b32 	%r54, %r44, 1;
	add.s32 	%r86, %r4, %r54;
	mad.lo.s32 	%r85, %r44, 3, %r4;
	shl.b32 	%r55, %r44, 2;
	add.s32 	%r84, %r4, %r55;
	mad.lo.s32 	%r83, %r44, 5, %r4;
	mad.lo.s32 	%r82, %r44, 6, %r4;
	mad.lo.s32 	%r81, %r44, 7, %r4;
	add.s32 	%r79, %r5, 3;
	mov.f32 	%f72, 0f00000000;
	mov.u32 	%r80, %r4;
$L__BB0_4:
	.pragma "nounroll";
	add.s32 	%r56, %r79, -3;
	mul.wide.u32 	%rd6, %r56, 4;
	add.s64 	%rd7, %rd2, %rd6;
	ld.global.f32 	%f19, [%rd7];
	mul.wide.u32 	%rd8, %r80, 4;
	add.s64 	%rd9, %rd1, %rd8;
	ld.global.f32 	%f20, [%rd9];
	fma.rn.f32 	%f21, %f19, %f20, %f72;
	add.s32 	%r57, %r79, -2;
	mul.wide.u32 	%rd10, %r57, 4;
	add.s64 	%rd11, %rd2, %rd10;
	ld.global.f32 	%f22, [%rd11];
	mul.wide.u32 	%rd12, %r87, 4;
	add.s64 	%rd13, %rd1, %rd12;
	ld.global.f32 	%f23, [%rd13];
	fma.rn.f32 	%f24, %f22, %f23, %f21;
	add.s32 	%r58, %r79, -1;
	mul.wide.u32 	%rd14, %r58, 4;
	add.s64 	%rd15, %rd2, %rd14;
	ld.global.f32 	%f25, [%rd15];
	mul.wide.u32 	%rd16, %r86, 4;
	add.s64 	%rd17, %rd1, %rd16;
	ld.global.f32 	%f26, [%rd17];
	fma.rn.f32 	%f27, %f25, %f26, %f24;
	add.s32 	%r59, %r79, 4;
	mul.wide.u32 	%rd18, %r79, 4;
	add.s64 	%rd19, %rd2, %rd18;
	ld.global.f32 	%f28, [%rd19];
	mul.wide.u32 	%rd20, %r85, 4;
	add.s64 	%rd21, %rd1, %rd20;
	ld.global.f32 	%f29, [%rd21];
	fma.rn.f32 	%f30, %f28, %f29, %f27;
	add.s32 	%r60, %r79, 1;
	mul.wide.u32 	%rd22, %r60, 4;
	add.s64 	%rd23, %rd2, %rd22;
	ld.global.f32 	%f31, [%rd23];
	mul.wide.u32 	%rd24, %r84, 4;
	add.s64 	%rd25, %rd1, %rd24;
	ld.global.f32 	%f32, [%rd25];
	fma.rn.f32 	%f33, %f31, %f32, %f30;
	add.s32 	%r61, %r79, 2;
	mul.wide.u32 	%rd26, %r61, 4;
	add.s64 	%rd27, %rd2, %rd26;
	ld.global.f32 	%f34, [%rd27];
	mul.wide.u32 	%rd28, %r83, 4;
	add.s64 	%rd29, %rd1, %rd28;
	ld.global.f32 	%f35, [%rd29];
	fma.rn.f32 	%f36, %f34, %f35, %f33;
	add.s32 	%r62, %r79, 3;
	mul.wide.u32 	%rd30, %r62, 4;
	add.s64 	%rd31, %rd2, %rd30;
	ld.global.f32 	%f37, [%rd31];
	mul.wide.u32 	%rd32, %r82, 4;
	add.s64 	%rd33, %rd1, %rd32;
	ld.global.f32 	%f38, [%rd33];
	fma.rn.f32 	%f39, %f37, %f38, %f36;
	mul.wide.u32 	%rd34, %r59, 4;
	add.s64 	%rd35, %rd2, %rd34;
	ld.global.f32 	%f40, [%rd35];
	mul.wide.u32 	%rd36, %r81, 4;
	add.s64 	%rd37, %rd1, %rd36;
	ld.global.f32 	%f41, [%rd37];
	fma.rn.f32 	%f72, %f40, %f41, %f39;
	add.s32 	%r88, %r88, 8;
	add.s32 	%r87, %r87, %r10;
	add.s32 	%r86, %r86, %r10;
	add.s32 	%r85, %r85, %r10;
	add.s32 	%r84, %r84, %r10;
	add.s32 	%r83, %r83, %r10;
	add.s32 	%r82, %r82, %r10;
	add.s32 	%r81, %r81, %r10;
	add.s32 	%r80, %r80, %r10;
	add.s32 	%r79, %r79, 8;
	setp.ne.s32 	%p6, %r88, 0;
	@%p6 bra 	$L__BB0_4;
$L__BB0_5:
	setp.eq.s32 	%p7, %r6, 0;
	@%p7 bra 	$L__BB0_13;
	and.b32  	%r39, %r45, 3;
	setp.lt.u32 	%p8, %r6, 4;
	@%p8 bra 	$L__BB0_8;
	add.s32 	%r63, %r90, %r5;
	mul.wide.u32 	%rd38, %r63, 4;
	add.s64 	%rd39, %rd2, %rd38;
	ld.global.f32 	%f43, [%rd39];
	mad.lo.s32 	%r64, %r90, %r44, %r4;
	mul.wide.u32 	%rd40, %r64, 4;
	add.s64 	%rd41, %rd1, %rd40;
	ld.global.f32 	%f44, [%rd41];
	fma.rn.f32 	%f45, %f43, %f44, %f72;
	add.s32 	%r65, %r63, 1;
	mul.wide.u32 	%rd42, %r65, 4;
	add.s64 	%rd43, %rd2, %rd42;
	ld.global.f32 	%f46, [%rd43];
	add.s32 	%r66, %r64, %r44;
	mul.wide.u32 	%rd44, %r66, 4;
	add.s64 	%rd45, %rd1, %rd44;
	ld.global.f32 	%f47, [%rd45];
	fma.rn.f32 	%f48, %f46, %f47, %f45;
	add.s32 	%r67, %r63, 2;
	mul.wide.u32 	%rd46, %r67, 4;
	add.s64 	%rd47, %rd2, %rd46;
	ld.global.f32 	%f49, [%rd47];
	add.s32 	%r68, %r66, %r44;
	mul.wide.u32 	%rd48, %r68, 4;
	add.s64 	%rd49, %rd1, %rd48;
	ld.global.f32 	%f50, [%rd49];
	fma.rn.f32 	%f51, %f49, %f50, %f48;
	add.s32 	%r69, %r63, 3;
	mul.wide.u32 	%rd50, %r69, 4;
	add.s64 	%rd51, %rd2, %rd50;
	ld.global.f32 	%f52, [%rd51];
	add.s32 	%r70, %r68, %r44;
	mul.wide.u32 	%rd52, %r70, 4;
	add.s64 	%rd53, %rd1, %rd52;
	ld.global.f32 	%f53, [%rd53];
	fma.rn.f32 	%f72, %f52, %f53, %f51;
	add.s32 	%r90, %r90, 4;
$L__BB0_8:
	setp.eq.s32 	%p9, %r39, 0;
	@%p9 bra 	$L__BB0_13;
	setp.eq.s32 	%p10, %r39, 1;
	@%p10 bra 	$L__BB0_11;
	add.s32 	%r71, %r90, %r5;
	mul.wide.u32 	%rd54, %r71, 4;
	add.s64 	%rd55, %rd2, %rd54;
	ld.global.f32 	%f55, [%rd55];
	mad.lo.s32 	%r72, %r90, %r44, %r4;
	mul.wide.u32 	%rd56, %r72, 4;
	add.s64 	%rd57, %rd1, %rd56;
	ld.global.f32 	%f56, [%rd57];
	fma.rn.f32 	%f57, %f55, %f56, %f72;
	add.s32 	%r73, %r71, 1;
	mul.wide.u32 	%rd58, %r73, 4;
	add.s64 	%rd59, %rd2, %rd58;
	ld.global.f32 	%f58, [%rd59];
	add.s32 	%r74, %r72, %r44;
	mul.wide.u32 	%rd60, %r74, 4;
	add.s64 	%rd61, %rd1, %rd60;
	ld.global.f32 	%f59, [%rd61];
	fma.rn.f32 	%f72, %f58, %f59, %f57;
	add.s32 	%r90, %r90, 2;
$L__BB0_11:
	and.b32  	%r75, %r45, 1;
	setp.eq.b32 	%p11, %r75, 1;
	not.pred 	%p12, %p11;
	@%p12 bra 	$L__BB0_13;
	add.s32 	%r76, %r90, %r5;
	mul.wide.u32 	%rd62, %r76, 4;
	add.s64 	%rd63, %rd2, %rd62;
	ld.global.f32 	%f60, [%rd63];
	mad.lo.s32 	%r77, %r90, %r44, %r4;
	mul.wide.u32 	%rd64, %r77, 4;
	add.s64 	%rd65, %rd1, %rd64;
	ld.global.f32 	%f61, [%rd65];
	fma.rn.f32 	%f72, %f60, %f61, %f72;
$L__BB0_13:
	ld.param.u64 	%rd69, [_Z11sgemm_naiveiiifPKfS0_fPf_param_7];
	mad.lo.s32 	%r78, %r44, %r1, %r4;
	cvta.to.global.u64 	%rd66, %rd69;
	mul.wide.u32 	%rd67, %r78, 4;
	add.s64 	%rd68, %rd66, %rd67;
	ld.global.f32 	%f62, [%rd68];
	mul.f32 	%f63, %f14, %f62;
	fma.rn.f32 	%f64, %f13, %f72, %f63;
	st.global.f32 	[%rd68], %f64;
$L__BB0_14:
	ret;

}


// ===== COMPILED SASS (sm_100) =====

	.target	sm_100

	.elftype	@"ET_EXEC"


//--------------------- .note.nv.tkinfo           --------------------------
	.section	.note.nv.tkinfo,"",@"SHT_NOTE"
	.sectionflags	@"SHF_NOTE_NV_TKINFO"
	.tkinfo
        /*0018*/ 	.word	0x00000002
        /*0030*/ 	.string	""
        /*0030*/ 	.string	"ptxas"
        /*0030*/ 	.string	"Cuda compilation tools, release 13.0, V13.0.88"
        /*0030*/ 	.string	"Build cuda_13.0.r13.0/compiler.36424714_0"
        /*0030*/ 	.string	"-arch sm_100 -m 64 "



//--------------------- .note.nv.cuinfo           --------------------------
	.section	.note.nv.cuinfo,"",@"SHT_NOTE"
	.sectionflags	@"SHF_NOTE_NV_CUINFO"
        /*0018*/ 	.short	0x0002
        /*001a*/ 	.short	0x0064
        /*001c*/ 	.short	0x0082
	.zero		2


//--------------------- .nv.info                  --------------------------
	.section	.nv.info,"",@"SHT_CUDA_INFO"
	.align	4


	//----- nvinfo : EIATTR_REGCOUNT
	.align		4
        /*0000*/ 	.byte	0x04, 0x2f
        /*0002*/ 	.short	(.L_1 - .L_0)
	.align		4
.L_0:
        /*0004*/ 	.word	index@(_Z11sgemm_naiveiiifPKfS0_fPf)
        /*0008*/ 	.word	0x00000020


	//----- nvinfo : EIATTR_FRAME_SIZE
	.align		4
.L_1:
        /*000c*/ 	.byte	0x04, 0x11
        /*000e*/ 	.short	(.L_3 - .L_2)
	.align		4
.L_2:
        /*0010*/ 	.word	index@(_Z11sgemm_naiveiiifPKfS0_fPf)
        /*0014*/ 	.word	0x00000000


	//----- nvinfo : EIATTR_MIN_STACK_SIZE
	.align		4
.L_3:
        /*0018*/ 	.byte	0x04, 0x12
        /*001a*/ 	.short	(.L_5 - .L_4)
	.align		4
.L_4:
        /*001c*/ 	.word	index@(_Z11sgemm_naiveiiifPKfS0_fPf)
        /*0020*/ 	.word	0x00000000
.L_5:


//--------------------- .nv.compat                --------------------------
	.section	.nv.compat,"",@"SHT_CUDA_COMPAT_INFO"
	.align	4
        /*0000*/ 	.byte	0x02, 0x09, 0x00, 0x00, 0x02, 0x02, 0x01, 0x00, 0x02, 0x05, 0x05, 0x00, 0x03, 0x07, 0x01, 0x01
        /*0010*/ 	.byte	0x02, 0x03, 0x00, 0x00, 0x02, 0x06, 0x01, 0x00, 0x04, 0x0b, 0x08, 0x00, 0x09, 0x00, 0x00, 0x00
        /*0020*/ 	.byte	0x00, 0x00, 0x00, 0x00


//--------------------- .nv.info._Z11sgemm_naiveiiifPKfS0_fPf --------------------------
	.section	.nv.info._Z11sgemm_naiveiiifPKfS0_fPf,"",@"SHT_CUDA_INFO"
	.sectionflags	@""
	.align	4


	//----- nvinfo : EIATTR_CUDA_API_VERSION
	.align		4
        /*0000*/ 	.byte	0x04, 0x37
        /*0002*/ 	.short	(.L_7 - .L_6)
.L_6:
        /*0004*/ 	.word	0x00000082


	//----- nvinfo : EIATTR_KPARAM_INFO
	.align		4
.L_7:
        /*0008*/ 	.byte	0x04, 0x17
        /*000a*/ 	.short	(.L_9 - .L_8)
.L_8:
        /*000c*/ 	.word	0x00000000
        /*0010*/ 	.short	0x0007
        /*0012*/ 	.short	0x0028
        /*0014*/ 	.byte	0x00, 0xf5, 0x21, 0x00


	//----- nvinfo : EIATTR_KPARAM_INFO
	.align		4
.L_9:
        /*0018*/ 	.byte	0x04, 0x17
        /*001a*/ 	.short	(.L_11 - .L_10)
.L_10:
        /*001c*/ 	.word	0x00000000
        /*0020*/ 	.short	0x0006
        /*0022*/ 	.short	0x0020
        /*0024*/ 	.byte	0x00, 0xf0, 0x11, 0x00


	//----- nvinfo : EIATTR_KPARAM_INFO
	.align		4
.L_11:
        /*0028*/ 	.byte	0x04, 0x17
        /*002a*/ 	.short	(.L_13 - .L_12)
.L_12:
        /*002c*/ 	.word	0x00000000
        /*0030*/ 	.short	0x0005
        /*0032*/ 	.short	0x0018
        /*0034*/ 	.byte	0x00, 0xf5, 0x21, 0x00


	//----- nvinfo : EIATTR_KPARAM_INFO
	.align		4
.L_13:
        /*0038*/ 	.byte	0x04, 0x17
        /*003a*/ 	.short	(.L_15 - .L_14)
.L_14:
        /*003c*/ 	.word	0x00000000
        /*0040*/ 	.short	0x0004
        /*0042*/ 	.short	0x0010
        /*0044*/ 	.byte	0x00, 0xf5, 0x21, 0x00


	//----- nvinfo : EIATTR_KPARAM_INFO
	.align		4
.L_15:
        /*0048*/ 	.byte	0x04, 0x17
        /*004a*/ 	.short	(.L_17 - .L_16)
.L_16:
        /*004c*/ 	.word	0x00000000
        /*0050*/ 	.short	0x0003
        /*0052*/ 	.short	0x000c
        /*0054*/ 	.byte	0x00, 0xf0, 0x11, 0x00


	//----- nvinfo : EIATTR_KPARAM_INFO
	.align		4
.L_17:
        /*0058*/ 	.byte	0x04, 0x17
        /*005a*/ 	.short	(.L_19 - .L_18)
.L_18:
        /*005c*/ 	.word	0x00000000
        /*0060*/ 	.short	0x0002
        /*0062*/ 	.short	0x0008
        /*0064*/ 	.byte	0x00, 0xf0, 0x11, 0x00


	//----- nvinfo : EIATTR_KPARAM_INFO
	.align		4
.L_19:
        /*0068*/ 	.byte	0x04, 0x17
        /*006a*/ 	.short	(.L_21 - .L_20)
.L_20:
        /*006c*/ 	.word	0x00000000
        /*0070*/ 	.short	0x0001
        /*0072*/ 	.short	0x0004
        /*0074*/ 	.byte	0x00, 0xf0, 0x11, 0x00


	//----- nvinfo : EIATTR_KPARAM_INFO
	.align		4
.L_21:
        /*0078*/ 	.byte	0x04, 0x17
        /*007a*/ 	.short	(.L_23 - .L_22)
.L_22:
        /*007c*/ 	.word	0x00000000
        /*0080*/ 	.short	0x0000
        /*0082*/ 	.short	0x0000
        /*0084*/ 	.byte	0x00, 0xf0, 0x11, 0x00


	//----- nvinfo : EIATTR_SPARSE_MMA_MASK
	.align		4
.L_23:
        /*0088*/ 	.byte	0x03, 0x50
        /*008a*/ 	.short	0x0000


	//----- nvinfo : EIATTR_MAXREG_COUNT
	.align		4
        /*008c*/ 	.byte	0x03, 0x1b
        /*008e*/ 	.short	0x00ff


	//----- nvinfo : EIATTR_MERCURY_ISA_VERSION
	.align		4
        /*0090*/ 	.byte	0x03, 0x5f
        /*0092*/ 	.short	0x0101


	//----- nvinfo : EIATTR_VRC_CTA_INIT_COUNT
	.align		4
        /*0094*/ 	.byte	0x02, 0x4a
	.zero		1
	.zero		1


	//----- nvinfo : EIATTR_EXIT_INSTR_OFFSETS
	.align		4
        /*0098*/ 	.byte	0x04, 0x1c
        /*009a*/ 	.short	(.L_25 - .L_24)


	//   ....[0]....
.L_24:
        /*009c*/ 	.word	0x000000d0


	//   ....[1]....
        /*00a0*/ 	.word	0x00000ad0


	//----- nvinfo : EIATTR_CBANK_PARAM_SIZE
	.align		4
.L_25:
        /*00a4*/ 	.byte	0x03, 0x19
        /*00a6*/ 	.short	0x0030


	//----- nvinfo : EIATTR_PARAM_CBANK
	.align		4
        /*00a8*/ 	.byte	0x04, 0x0a
        /*00aa*/ 	.short	(.L_27 - .L_26)
	.align		4
.L_26:
        /*00ac*/ 	.word	index@(.nv.constant0._Z11sgemm_naiveiiifPKfS0_fPf)
        /*00b0*/ 	.short	0x0380
        /*00b2*/ 	.short	0x0030


	//----- nvinfo : EIATTR_SW_WAR
	.align		4
.L_27:
        /*00b4*/ 	.byte	0x04, 0x36
        /*00b6*/ 	.short	(.L_29 - .L_28)
.L_28:
        /*00b8*/ 	.word	0x00000008
.L_29:


//--------------------- .nv.callgraph             --------------------------
	.section	.nv.callgraph,"",@"SHT_CUDA_CALLGRAPH"
	.align	4
	.sectionentsize	8
	.align		4
        /*0000*/ 	.word	0x00000000
	.align		4
        /*0004*/ 	.word	0xffffffff
	.align		4
        /*0008*/ 	.word	0x00000000
	.align		4
        /*000c*/ 	.word	0xfffffffe
	.align		4
        /*0010*/ 	.word	0x00000000
	.align		4
        /*0014*/ 	.word	0xfffffffd
	.align		4
        /*0018*/ 	.word	0x00000000
	.align		4
        /*001c*/ 	.word	0xfffffffc


//--------------------- .text._Z11sgemm_naiveiiifPKfS0_fPf --------------------------
	.section	.text._Z11sgemm_naiveiiifPKfS0_fPf,"ax",@progbits
	.align	128
        .global         _Z11sgemm_naiveiiifPKfS0_fPf
        .type           _Z11sgemm_naiveiiifPKfS0_fPf,@function
        .size           _Z11sgemm_naiveiiifPKfS0_fPf,(.L_x_5 - _Z11sgemm_naiveiiifPKfS0_fPf)
        .other          _Z11sgemm_naiveiiifPKfS0_fPf,@"STO_CUDA_ENTRY STV_DEFAULT"
_Z11sgemm_naiveiiifPKfS0_fPf:
.text._Z11sgemm_naiveiiifPKfS0_fPf:
[----:B------:R-:W-:Y:S01]  /*0000*/  LDC R1, c[0x0][0x37c] ;  /* 0x0000df00ff017b82 */ /* 0x000fe20000000800 */
[----:B------:R-:W0:Y:S07]  /*0010*/  S2R R8, SR_TID.X ;  /* 0x0000000000087919 */ /* 0x000e2e0000002100 */
[----:B------:R-:W1:Y:S01]  /*0020*/  S2UR UR4, SR_CTAID.X ;  /* 0x00000000000479c3 */ /* 0x000e620000002500 */
[----:B------:R-:W2:Y:S07]  /*0030*/  S2R R2, SR_TID.Y ;  /* 0x0000000000027919 */ /* 0x000eae0000002200 */
[----:B------:R-:W2:Y:S01]  /*0040*/  LDC R3, c[0x0][0x364] ;  /* 0x0000d900ff037b82 */ /* 0x000ea20000000800 */
[----:B------:R-:W1:Y:S07]  /*0050*/  LDCU UR5, c[0x0][0x360] ;  /* 0x00006c00ff0577ac */ /* 0x000e6e0008000800 */
[----:B------:R-:W2:Y:S08]  /*0060*/  S2UR UR6, SR_CTAID.Y ;  /* 0x00000000000679c3 */ /* 0x000eb00000002600 */
[----:B------:R-:W3:Y:S01]  /*0070*/  LDC.64 R4, c[0x0][0x380] ;  /* 0x0000e000ff047b82 */ /* 0x000ee20000000a00 */
[----:B-1----:R-:W-:-:S06]  /*0080*/  UIMAD UR4, UR4, UR5, URZ ;  /* 0x00000005040472a4 */ /* 0x002fcc000f8e02ff */
[----:B0-----:R-:W-:Y:S01]  /*0090*/  IADD3 R0, PT, PT, R8, UR4, RZ ;  /* 0x0000000408007c10 */ /* 0x001fe2000fffe0ff */
[----:B--2---:R-:W-:-:S03]  /*00a0*/  IMAD R3, R3, UR6, R2 ;  /* 0x0000000603037c24 */ /* 0x004fc6000f8e0202 */
[----:B---3--:R-:W-:-:S04]  /*00b0*/  ISETP.GE.U32.AND P0, PT, R0, R5, PT ;  /* 0x000000050000720c */ /* 0x008fc80003f06070 */
[----:B------:R-:W-:-:S13]  /*00c0*/  ISETP.GE.U32.OR P0, PT, R3, R4, P0 ;  /* 0x000000040300720c */ /* 0x000fda0000706470 */
[----:B------:R-:W-:Y:S05]  /*00d0*/  @P0 EXIT ;  /* 0x000000000000094d */ /* 0x000fea0003800000 */
[----:B------:R-:W0:Y:S01]  /*00e0*/  LDC R2, c[0x0][0x388] ;  /* 0x0000e200ff027b82 */ /* 0x000e220000000800 */
[----:B------:R-:W1:Y:S01]  /*00f0*/  LDCU.64 UR6, c[0x0][0x358] ;  /* 0x00006b00ff0677ac */ /* 0x000e620008000a00 */
[----:B------:R-:W-:Y:S01]  /*0100*/  HFMA2 R25, -RZ, RZ, 0, 0 ;  /* 0x00000000ff197431 */ /* 0x000fe200000001ff */
[----:B0-----:R-:W-:-:S13]  /*0110*/  ISETP.GE.AND P0, PT, R2, 0x1, PT ;  /* 0x000000010200780c */ /* 0x001fda0003f06270 */
[----:B-1----:R-:W-:Y:S05]  /*0120*/  @!P0 BRA `(.L_x_0) ;  /* 0x0000000800448947 */ /* 0x002fea0003800000 */
[C---:B------:R-:W-:Y:S02]  /*0130*/  ISETP.GE.U32.AND P1, PT, R2.reuse, 0x8, PT ;  /* 0x000000080200780c */ /* 0x040fe40003f26070 */
[----:B------:R-:W-:Y:S02]  /*0140*/  LOP3.LUT R6, R2, 0x7, RZ, 0xc0, !PT ;  /* 0x0000000702067812 */ /* 0x000fe400078ec0ff */
[----:B------:R-:W-:Y:S02]  /*0150*/  MOV R25, RZ ;  /* 0x000000ff00197202 */ /* 0x000fe40000000f00 */
[----:B------:R-:W-:Y:S02]  /*0160*/  ISETP.NE.AND P0, PT, R6, RZ, PT ;  /* 0x000000ff0600720c */ /* 0x000fe40003f05270 */
[----:B------:R-:W-:-:S05]  /*0170*/  MOV R7, RZ ;  /* 0x000000ff00077202 */ /* 0x000fca0000000f00 */
[----:B------:R-:W-:Y:S06]  /*0180*/  @!P1 BRA `(.L_x_1) ;  /* 0x0000000400249947 */ /* 0x000fec0003800000 */
[----:B------:R-:W-:Y:S01]  /*0190*/  LOP3.LUT R7, R2, 0x7ffffff8, RZ, 0xc0, !PT ;  /* 0x7ffffff802077812 */ /* 0x000fe200078ec0ff */
[C---:B------:R-:W-:Y:S01]  /*01a0*/  IMAD R10, R5.reuse, 0x3, R0 ;  /* 0x00000003050a7824 */ /* 0x040fe200078e0200 */
[C---:B------:R-:W-:Y:S01]  /*01b0*/  IADD3 R4, PT, PT, R5.reuse, UR4, R8 ;  /* 0x0000000405047c10 */ /* 0x040fe2000fffe008 */
[C-C-:B------:R-:W-:Y:S01]  /*01c0*/  IMAD R14, R5.reuse, 0x5, R0.reuse ;  /* 0x00000005050e7824 */ /* 0x140fe200078e0200 */
[CC--:B------:R-:W-:Y:S01]  /*01d0*/  LEA R8, R5.reuse, R0.reuse, 0x1 ;  /* 0x0000000005087211 */ /* 0x0c0fe200078e08ff */
[C-C-:B------:R-:W-:Y:S01]  /*01e0*/  IMAD R9, R5.reuse, 0x6, R0.reuse ;  /* 0x0000000605097824 */ /* 0x140fe200078e0200 */
[C---:B------:R-:W-:Y:S01]  /*01f0*/  LEA R12, R5.reuse, R0, 0x2 ;  /* 0x00000000050c7211 */ /* 0x040fe200078e10ff */
[----:B------:R-:W-:Y:S01]  /*0200*/  IMAD R11, R5, 0x7, R0 ;  /* 0x00000007050b7824 */ /* 0x000fe200078e0200 */
[----:B------:R-:W-:Y:S01]  /*0210*/  MOV R25, RZ ;  /* 0x000000ff00197202 */ /* 0x000fe20000000f00 */
[----:B------:R-:W-:Y:S01]  /*0220*/  IMAD R15, R3, R2, 0x3 ;  /* 0x00000003030f7424 */ /* 0x000fe200078e0202 */
[----:B------:R-:W-:-:S02]  /*0230*/  MOV R13, R0 ;  /* 0x00000000000d7202 */ /* 0x000fc40000000f00 */
[----:B------:R-:W-:-:S07]  /*0240*/  IADD3 R24, PT, PT, -R7, RZ, RZ ;  /* 0x000000ff07187210 */ /* 0x000fce0007ffe1ff */
.L_x_2:
[----:B------:R-:W0:Y:S01]  /*0250*/  LDC.64 R20, c[0x0][0x390] ;  /* 0x0000e400ff147b82 */ /* 0x000e220000000a00 */
[----:B------:R-:W-:-:S07]  /*0260*/  IADD3 R23, PT, PT, R15, -0x3, RZ ;  /* 0xfffffffd0f177810 */ /* 0x000fce0007ffe0ff */
[----:B------:R-:W1:Y:S01]  /*0270*/  LDC.64 R16, c[0x0][0x398] ;  /* 0x0000e600ff107b82 */ /* 0x000e620000000a00 */
[----:B0-----:R-:W-:-:S06]  /*0280*/  IMAD.WIDE.U32 R22, R23, 0x4, R20 ;  /* 0x0000000417167825 */ /* 0x001fcc00078e0014 */
[----:B------:R-:W2:Y:S01]  /*0290*/  LDG.E R22, desc[UR6][R22.64] ;  /* 0x0000000616167981 */ /* 0x000ea2000c1e1900 */
[----:B-1----:R-:W-:-:S06]  /*02a0*/  IMAD.WIDE.U32 R18, R13, 0x4, R16 ;  /* 0x000000040d127825 */ /* 0x002fcc00078e0010 */
[----:B------:R-:W2:Y:S01]  /*02b0*/  LDG.E R18, desc[UR6][R18.64] ;  /* 0x0000000612127981 */ /* 0x000ea2000c1e1900 */
[----:B------:R-:W-:Y:S01]  /*02c0*/  IADD3 R27, PT, PT, R15, -0x2, RZ ;  /* 0xfffffffe0f1b7810 */ /* 0x000fe20007ffe0ff */
[----:B------:R-:W-:-:S06]  /*02d0*/  IMAD.WIDE.U32 R28, R4, 0x4, R16 ;  /* 0x00000004041c7825 */ /* 0x000fcc00078e0010 */
[----:B------:R-:W3:Y:S01]  /*02e0*/  LDG.E R28, desc[UR6][R28.64] ;  /* 0x000000061c1c7981 */ /* 0x000ee2000c1e1900 */
[----:B--2---:R-:W-:Y:S01]  /*02f0*/  FFMA R25, R22, R18, R25 ;  /* 0x0000001216197223 */ /* 0x004fe20000000019 */
[----:B------:R-:W-:Y:S01]  /*0300*/  IMAD.WIDE.U32 R22, R27, 0x4, R20 ;  /* 0x000000041b167825 */ /* 0x000fe200078e0014 */
[----:B------:R-:W-:-:S05]  /*0310*/  IADD3 R27, PT, PT, R15, -0x1, RZ ;  /* 0xffffffff0f1b7810 */ /* 0x000fca0007ffe0ff */
[----:B------:R-:W-:Y:S01]  /*0320*/  IMAD.WIDE.U32 R26, R27, 0x4, R20 ;  /* 0x000000041b1a7825 */ /* 0x000fe200078e0014 */
[----:B------:R-:W3:Y:S04]  /*0330*/  LDG.E R22, desc[UR6][R22.64] ;  /* 0x0000000616167981 */ /* 0x000ee8000c1e1900 */
[----:B------:R0:W2:Y:S02]  /*0340*/  LDG.E R18, desc[UR6][R26.64] ;  /* 0x000000061a127981 */ /* 0x0000a4000c1e1900 */
[----:B0-----:R-:W-:-:S05]  /*0350*/  IMAD.WIDE.U32 R26, R8, 0x4, R16 ;  /* 0x00000004081a7825 */ /* 0x001fca00078e0010 */
[----:B------:R-:W2:Y:S01]  /*0360*/  LDG.E R19, desc[UR6][R26.64] ;  /* 0x000000061a137981 */ /* 0x000ea2000c1e1900 */
[----:B------:R-:W-:Y:S01]  /*0370*/  IADD3 R23, PT, PT, R15, 0x1, RZ ;  /* 0x000000010f177810 */ /* 0x000fe20007ffe0ff */
[----:B---3--:R-:W-:-:S04]  /*0380*/  FFMA R25, R22, R28, R25 ;  /* 0x0000001c16197223 */ /* 0x008fc80000000019 */
[----:B--2---:R-:W-:Y:S01]  /*0390*/  FFMA R25, R18, R19, R25 ;  /* 0x0000001312197223 */ /* 0x004fe20000000019 */
[----:B------:R-:W-:-:S05]  /*03a0*/  IMAD.WIDE.U32 R18, R15, 0x4, R20 ;  /* 0x000000040f127825 */ /* 0x000fca00078e0014 */
[----:B------:R0:W2:Y:S02]  /*03b0*/  LDG.E R28, desc[UR6][R18.64] ;  /* 0x00000006121c7981 */ /* 0x0000a4000c1e1900 */
[----:B0-----:R-:W-:-:S04]  /*03c0*/  IMAD.WIDE.U32 R18, R23, 0x4, R20 ;  /* 0x0000000417127825 */ /* 0x001fc800078e0014 */
[--C-:B------:R-:W-:Y:S02]  /*03d0*/  IMAD.WIDE.U32 R22, R10, 0x4, R16.reuse ;  /* 0x000000040a167825 */ /* 0x100fe400078e0010 */
[----:B------:R-:W3:Y:S04]  /*03e0*/  LDG.E R18, desc[UR6][R18.64] ;  /* 0x0000000612127981 */ /* 0x000ee8000c1e1900 */
[----:B------:R0:W2:Y:S02]  /*03f0*/  LDG.E R29, desc[UR6][R22.64] ;  /* 0x00000006161d7981 */ /* 0x0000a4000c1e1900 */
[----:B0-----:R-:W-:-:S05]  /*0400*/  IMAD.WIDE.U32 R22, R12, 0x4, R16 ;  /* 0x000000040c167825 */ /* 0x001fca00078e0010 */
[----:B------:R0:W3:Y:S01]  /*0410*/  LDG.E R26, desc[UR6][R22.64] ;  /* 0x00000006161a7981 */ /* 0x0000e2000c1e1900 */
[C---:B------:R-:W-:Y:S02]  /*0420*/  IADD3 R27, PT, PT, R15.reuse, 0x3, RZ ;  /* 0x000000030f1b7810 */ /* 0x040fe40007ffe0ff */
[C---:B0-----:R-:W-:Y:S01]  /*0430*/  IADD3 R23, PT, PT, R15.reuse, 0x4, RZ ;  /* 0x000000040f177810 */ /* 0x041fe20007ffe0ff */
[----:B--2---:R-:W-:Y:S01]  /*0440*/  FFMA R25, R28, R29, R25 ;  /* 0x0000001d1c197223 */ /* 0x004fe20000000019 */
[----:B------:R-:W-:-:S05]  /*0450*/  IADD3 R29, PT, PT, R15, 0x2, RZ ;  /* 0x000000020f1d7810 */ /* 0x000fca0007ffe0ff */
[----:B------:R-:W-:-:S06]  /*0460*/  IMAD.WIDE.U32 R28, R29, 0x4, R20 ;  /* 0x000000041d1c7825 */ /* 0x000fcc00078e0014 */
[----:B------:R-:W2:Y:S01]  /*0470*/  LDG.E R28, desc[UR6][R28.64] ;  /* 0x000000061c1c7981 */ /* 0x000ea2000c1e1900 */
[----:B---3--:R-:W-:Y:S01]  /*0480*/  FFMA R25, R18, R26, R25 ;  /* 0x0000001a12197223 */ /* 0x008fe20000000019 */
[----:B------:R-:W-:-:S04]  /*0490*/  IMAD.WIDE.U32 R18, R14, 0x4, R16 ;  /* 0x000000040e127825 */ /* 0x000fc800078e0010 */
[--C-:B------:R-:W-:Y:S02]  /*04a0*/  IMAD.WIDE.U32 R26, R27, 0x4, R20.reuse ;  /* 0x000000041b1a7825 */ /* 0x100fe400078e0014 */
[----:B------:R-:W2:Y:S02]  /*04b0*/  LDG.E R18, desc[UR6][R18.64] ;  /* 0x0000000612127981 */ /* 0x000ea4000c1e1900 */
[----:B------:R-:W-:Y:S02]  /*04c0*/  IMAD.WIDE.U32 R20, R23, 0x4, R20 ;  /* 0x0000000417147825 */ /* 0x000fe400078e0014 */
[----:B------:R-:W3:Y:S02]  /*04d0*/  LDG.E R26, desc[UR6][R26.64] ;  /* 0x000000061a1a7981 */ /* 0x000ee4000c1e1900 */
[--C-:B------:R-:W-:Y:S02]  /*04e0*/  IMAD.WIDE.U32 R22, R9, 0x4, R16.reuse ;  /* 0x0000000409167825 */ /* 0x100fe400078e0010 */
[----:B------:R-:W4:Y:S02]  /*04f0*/  LDG.E R20, desc[UR6][R20.64] ;  /* 0x0000000614147981 */ /* 0x000f24000c1e1900 */
[----:B------:R-:W-:-:S02]  /*0500*/  IMAD.WIDE.U32 R16, R11, 0x4, R16 ;  /* 0x000000040b107825 */ /* 0x000fc400078e0010 */
[----:B------:R-:W3:Y:S04]  /*0510*/  LDG.E R23, desc[UR6][R22.64] ;  /* 0x0000000616177981 */ /* 0x000ee8000c1e1900 */
[----:B------:R-:W4:Y:S01]  /*0520*/  LDG.E R16, desc[UR6][R16.64] ;  /* 0x0000000610107981 */ /* 0x000f22000c1e1900 */
[----:B------:R-:W-:-:S04]  /*0530*/  IADD3 R24, PT, PT, R24, 0x8, RZ ;  /* 0x0000000818187810 */ /* 0x000fc80007ffe0ff */
[----:B------:R-:W-:Y:S02]  /*0540*/  ISETP.NE.AND P1, PT, R24, RZ, PT ;  /* 0x000000ff1800720c */ /* 0x000fe40003f25270 */
[----:B------:R-:W-:Y:S02]  /*0550*/  IADD3 R15, PT, PT, R15, 0x8, RZ ;  /* 0x000000080f0f7810 */ /* 0x000fe40007ffe0ff */
[C---:B------:R-:W-:Y:S02]  /*0560*/  LEA R4, R5.reuse, R4, 0x3 ;  /* 0x0000000405047211 */ /* 0x040fe400078e18ff */
[C---:B------:R-:W-:Y:S02]  /*0570*/  LEA R8, R5.reuse, R8, 0x3 ;  /* 0x0000000805087211 */ /* 0x040fe400078e18ff */
[C---:B------:R-:W-:Y:S02]  /*0580*/  LEA R10, R5.reuse, R10, 0x3 ;  /* 0x0000000a050a7211 */ /* 0x040fe400078e18ff */
[----:B------:R-:W-:-:S02]  /*0590*/  LEA R12, R5, R12, 0x3 ;  /* 0x0000000c050c7211 */ /* 0x000fc400078e18ff */
[C---:B------:R-:W-:Y:S02]  /*05a0*/  LEA R14, R5.reuse, R14, 0x3 ;  /* 0x0000000e050e7211 */ /* 0x040fe400078e18ff */
[C---:B------:R-:W-:Y:S02]  /*05b0*/  LEA R9, R5.reuse, R9, 0x3 ;  /* 0x0000000905097211 */ /* 0x040fe400078e18ff */
[C---:B------:R-:W-:Y:S02]  /*05c0*/  LEA R11, R5.reuse, R11, 0x3 ;  /* 0x0000000b050b7211 */ /* 0x040fe400078e18ff */
[----:B------:R-:W-:Y:S01]  /*05d0*/  LEA R13, R5, R13, 0x3 ;  /* 0x0000000d050d7211 */ /* 0x000fe200078e18ff */
[----:B--2---:R-:W-:-:S04]  /*05e0*/  FFMA R25, R28, R18, R25 ;  /* 0x000000121c197223 */ /* 0x004fc80000000019 */
[----:B---3--:R-:W-:-:S04]  /*05f0*/  FFMA R25, R26, R23, R25 ;  /* 0x000000171a197223 */ /* 0x008fc80000000019 */
[----:B----4-:R-:W-:Y:S01]  /*0600*/  FFMA R25, R20, R16, R25 ;  /* 0x0000001014197223 */ /* 0x010fe20000000019 */
[----:B------:R-:W-:Y:S06]  /*0610*/  @P1 BRA `(.L_x_2) ;  /* 0xfffffffc000c1947 */ /* 0x000fec000383ffff */
.L_x_1:
[----:B------:R-:W-:Y:S05]  /*0620*/  @!P0 BRA `(.L_x_0) ;  /* 0x0000000400048947 */ /* 0x000fea0003800000 */
[----:B------:R-:W-:Y:S02]  /*0630*/  ISETP.GE.U32.AND P0, PT, R6, 0x4, PT ;  /* 0x000000040600780c */ /* 0x000fe40003f06070 */
[----:B------:R-:W-:-:S04]  /*0640*/  LOP3.LUT R24, R2, 0x3, RZ, 0xc0, !PT ;  /* 0x0000000302187812 */ /* 0x000fc800078ec0ff */
[----:B------:R-:W-:-:S07]  /*0650*/  ISETP.NE.AND P1, PT, R24, RZ, PT ;  /* 0x000000ff1800720c */ /* 0x000fce0003f25270 */
[----:B------:R-:W-:Y:S06]  /*0660*/  @!P0 BRA `(.L_x_3) ;  /* 0x00000000007c8947 */ /* 0x000fec0003800000 */
[----:B------:R-:W0:Y:S01]  /*0670*/  LDC.64 R8, c[0x0][0x398] ;  /* 0x0000e600ff087b82 */ /* 0x000e220000000a00 */
[----:B------:R-:W-:Y:S02]  /*0680*/  IMAD R13, R3, R2, R7 ;  /* 0x00000002030d7224 */ /* 0x000fe400078e0207 */
[----:B------:R-:W-:-:S03]  /*0690*/  IMAD R6, R7, R5, R0 ;  /* 0x0000000507067224 */ /* 0x000fc600078e0200 */
[C---:B------:R-:W-:Y:S02]  /*06a0*/  IADD3 R21, PT, PT, R13.reuse, 0x1, RZ ;  /* 0x000000010d157810 */ /* 0x040fe40007ffe0ff */
[----:B------:R-:W1:Y:S01]  /*06b0*/  LDC.64 R10, c[0x0][0x390] ;  /* 0x0000e400ff0a7b82 */ /* 0x000e620000000a00 */
[C---:B------:R-:W-:Y:S02]  /*06c0*/  IADD3 R15, PT, PT, R13.reuse, 0x2, RZ ;  /* 0x000000020d0f7810 */ /* 0x040fe40007ffe0ff */
[----:B------:R-:W-:Y:S01]  /*06d0*/  IADD3 R27, PT, PT, R13, 0x3, RZ ;  /* 0x000000030d1b7810 */ /* 0x000fe20007ffe0ff */
[C---:B0-----:R-:W-:Y:S01]  /*06e0*/  IMAD.WIDE.U32 R18, R6.reuse, 0x4, R8 ;  /* 0x0000000406127825 */ /* 0x041fe200078e0008 */
[----:B------:R-:W-:-:S04]  /*06f0*/  IADD3 R6, PT, PT, R6, R5, RZ ;  /* 0x0000000506067210 */ /* 0x000fc80007ffe0ff */
[CC--:B------:R-:W-:Y:S01]  /*0700*/  IADD3 R14, PT, PT, R6.reuse, R5.reuse, RZ ;  /* 0x00000005060e7210 */ /* 0x0c0fe20007ffe0ff */
[--C-:B-1----:R-:W-:Y:S01]  /*0710*/  IMAD.WIDE.U32 R22, R13, 0x4, R10.reuse ;  /* 0x000000040d167825 */ /* 0x102fe200078e000a */
[----:B------:R-:W2:Y:S03]  /*0720*/  LDG.E R18, desc[UR6][R18.64] ;  /* 0x0000000612127981 */ /* 0x000ea6000c1e1900 */
[----:B------:R-:W-:Y:S01]  /*0730*/  IMAD.WIDE.U32 R20, R21, 0x4, R10 ;  /* 0x0000000415147825 */ /* 0x000fe200078e000a */
[----:B------:R-:W2:Y:S03]  /*0740*/  LDG.E R4, desc[UR6][R22.64] ;  /* 0x0000000616047981 */ /* 0x000ea6000c1e1900 */
[----:B------:R-:W-:Y:S01]  /*0750*/  IMAD.WIDE.U32 R16, R6, 0x4, R8 ;  /* 0x0000000406107825 */ /* 0x000fe200078e0008 */
[----:B------:R-:W-:Y:S01]  /*0760*/  IADD3 R29, PT, PT, R14, R5, RZ ;  /* 0x000000050e1d7210 */ /* 0x000fe20007ffe0ff */
[----:B------:R-:W3:Y:S02]  /*0770*/  LDG.E R20, desc[UR6][R20.64] ;  /* 0x0000000614147981 */ /* 0x000ee4000c1e1900 */
[----:B------:R-:W-:-:S02]  /*0780*/  IMAD.WIDE.U32 R12, R15, 0x4, R10 ;  /* 0x000000040f0c7825 */ /* 0x000fc400078e000a */
[----:B------:R-:W3:Y:S02]  /*0790*/  LDG.E R17, desc[UR6][R16.64] ;  /* 0x0000000610117981 */ /* 0x000ee4000c1e1900 */
[----:B------:R-:W-:Y:S02]  /*07a0*/  IMAD.WIDE.U32 R14, R14, 0x4, R8 ;  /* 0x000000040e0e7825 */ /* 0x000fe400078e0008 */
[----:B------:R-:W4:Y:S02]  /*07b0*/  LDG.E R13, desc[UR6][R12.64] ;  /* 0x000000060c0d7981 */ /* 0x000f24000c1e1900 */
[----:B------:R-:W-:Y:S02]  /*07c0*/  IMAD.WIDE.U32 R10, R27, 0x4, R10 ;  /* 0x000000041b0a7825 */ /* 0x000fe400078e000a */
[----:B------:R-:W4:Y:S02]  /*07d0*/  LDG.E R14, desc[UR6][R14.64] ;  /* 0x000000060e0e7981 */ /* 0x000f24000c1e1900 */
[----:B------:R-:W-:-:S02]  /*07e0*/  IMAD.WIDE.U32 R8, R29, 0x4, R8 ;  /* 0x000000041d087825 */ /* 0x000fc400078e0008 */
[----:B------:R-:W5:Y:S04]  /*07f0*/  LDG.E R11, desc[UR6][R10.64] ;  /* 0x000000060a0b7981 */ /* 0x000f68000c1e1900 */
[----:B------:R-:W5:Y:S01]  /*0800*/  LDG.E R8, desc[UR6][R8.64] ;  /* 0x0000000608087981 */ /* 0x000f62000c1e1900 */
[----:B------:R-:W-:Y:S01]  /*0810*/  IADD3 R7, PT, PT, R7, 0x4, RZ ;  /* 0x0000000407077810 */ /* 0x000fe20007ffe0ff */
[----:B--2---:R-:W-:-:S04]  /*0820*/  FFMA R25, R4, R18, R25 ;  /* 0x0000001204197223 */ /* 0x004fc80000000019 */
[----:B---3--:R-:W-:-:S04]  /*0830*/  FFMA R20, R20, R17, R25 ;  /* 0x0000001114147223 */ /* 0x008fc80000000019 */
[----:B----4-:R-:W-:-:S04]  /*0840*/  FFMA R20, R13, R14, R20 ;  /* 0x0000000e0d147223 */ /* 0x010fc80000000014 */
[----:B-----5:R-:W-:-:S07]  /*0850*/  FFMA R25, R11, R8, R20 ;  /* 0x000000080b197223 */ /* 0x020fce0000000014 */
.L_x_3:
[----:B------:R-:W-:Y:S05]  /*0860*/  @!P1 BRA `(.L_x_0) ;  /* 0x0000000000749947 */ /* 0x000fea0003800000 */
[----:B------:R-:W0:Y:S01]  /*0870*/  LDC.64 R16, c[0x0][0x390] ;  /* 0x0000e400ff107b82 */ /* 0x000e220000000a00 */
[----:B------:R-:W-:Y:S02]  /*0880*/  ISETP.NE.AND P0, PT, R24, 0x1, PT ;  /* 0x000000011800780c */ /* 0x000fe40003f05270 */
[----:B------:R-:W-:-:S04]  /*0890*/  LOP3.LUT R4, R2, 0x1, RZ, 0xc0, !PT ;  /* 0x0000000102047812 */ /* 0x000fc800078ec0ff */
[----:B------:R-:W-:Y:S01]  /*08a0*/  ISETP.NE.U32.AND P1, PT, R4, 0x1, PT ;  /* 0x000000010400780c */ /* 0x000fe20003f25070 */
[----:B------:R-:W1:Y:S06]  /*08b0*/  LDC.64 R8, c[0x0][0x398] ;  /* 0x0000e600ff087b82 */ /* 0x000e6c0000000a00 */
[----:B------:R-:W-:Y:S02]  /*08c0*/  @P0 IMAD R15, R3, R2, R7 ;  /* 0x00000002030f0224 */ /* 0x000fe400078e0207 */
[----:B------:R-:W2:Y:S01]  /*08d0*/  LDC.64 R10, c[0x0][0x390] ;  /* 0x0000e400ff0a7b82 */ /* 0x000ea20000000a00 */
[C---:B------:R-:W-:Y:S01]  /*08e0*/  @P0 IMAD R14, R7.reuse, R5, R0 ;  /* 0x00000005070e0224 */ /* 0x040fe200078e0200 */
[----:B------:R-:W-:-:S02]  /*08f0*/  @P0 IADD3 R7, PT, PT, R7, 0x2, RZ ;  /* 0x0000000207070810 */ /* 0x000fc40007ffe0ff */
[C---:B------:R-:W-:Y:S02]  /*0900*/  @P0 IADD3 R21, PT, PT, R15.reuse, 0x1, RZ ;  /* 0x000000010f150810 */ /* 0x040fe40007ffe0ff */
[----:B------:R-:W-:Y:S02]  /*0910*/  @P0 IADD3 R23, PT, PT, R14, R5, RZ ;  /* 0x000000050e170210 */ /* 0x000fe40007ffe0ff */
[----:B------:R-:W3:Y:S01]  /*0920*/  LDC.64 R12, c[0x0][0x398] ;  /* 0x0000e600ff0c7b82 */ /* 0x000ee20000000a00 */
[----:B0-----:R-:W-:-:S04]  /*0930*/  @P0 IMAD.WIDE.U32 R18, R15, 0x4, R16 ;  /* 0x000000040f120825 */ /* 0x001fc800078e0010 */
[----:B------:R-:W-:Y:S01]  /*0940*/  @P0 IMAD.WIDE.U32 R16, R21, 0x4, R16 ;  /* 0x0000000415100825 */ /* 0x000fe200078e0010 */
[----:B------:R-:W4:Y:S03]  /*0950*/  @P0 LDG.E R4, desc[UR6][R18.64] ;  /* 0x0000000612040981 */ /* 0x000f26000c1e1900 */
[----:B-1----:R-:W-:Y:S02]  /*0960*/  @P0 IMAD.WIDE.U32 R14, R14, 0x4, R8 ;  /* 0x000000040e0e0825 */ /* 0x002fe400078e0008 */
[----:B------:R-:W5:Y:S02]  /*0970*/  @P0 LDG.E R17, desc[UR6][R16.64] ;  /* 0x0000000610110981 */ /* 0x000f64000c1e1900 */
[----:B------:R-:W-:Y:S02]  /*0980*/  @!P1 IMAD R21, R3, R2, R7 ;  /* 0x0000000203159224 */ /* 0x000fe400078e0207 */
[----:B------:R-:W-:Y:S01]  /*0990*/  @P0 IMAD.WIDE.U32 R8, R23, 0x4, R8 ;  /* 0x0000000417080825 */ /* 0x000fe200078e0008 */
[----:B------:R-:W4:Y:S03]  /*09a0*/  @P0 LDG.E R14, desc[UR6][R14.64] ;  /* 0x000000060e0e0981 */ /* 0x000f26000c1e1900 */
[----:B------:R-:W-:-:S02]  /*09b0*/  @!P1 IMAD R7, R7, R5, R0 ;  /* 0x0000000507079224 */ /* 0x000fc400078e0200 */
[----:B--2---:R-:W-:Y:S01]  /*09c0*/  @!P1 IMAD.WIDE.U32 R10, R21, 0x4, R10 ;  /* 0x00000004150a9825 */ /* 0x004fe200078e000a */
[----:B------:R-:W5:Y:S03]  /*09d0*/  @P0 LDG.E R8, desc[UR6][R8.64] ;  /* 0x0000000608080981 */ /* 0x000f66000c1e1900 */
[----:B---3--:R-:W-:Y:S02]  /*09e0*/  @!P1 IMAD.WIDE.U32 R12, R7, 0x4, R12 ;  /* 0x00000004070c9825 */ /* 0x008fe400078e000c */
[----:B------:R-:W2:Y:S04]  /*09f0*/  @!P1 LDG.E R10, desc[UR6][R10.64] ;  /* 0x000000060a0a9981 */ /* 0x000ea8000c1e1900 */
[----:B------:R-:W2:Y:S01]  /*0a00*/  @!P1 LDG.E R12, desc[UR6][R12.64] ;  /* 0x000000060c0c9981 */ /* 0x000ea2000c1e1900 */
[----:B----4-:R-:W-:-:S04]  /*0a10*/  @P0 FFMA R4, R4, R14, R25 ;  /* 0x0000000e04040223 */ /* 0x010fc80000000019 */
[----:B-----5:R-:W-:-:S04]  /*0a20*/  @P0 FFMA R25, R17, R8, R4 ;  /* 0x0000000811190223 */ /* 0x020fc80000000004 */
[----:B--2---:R-:W-:-:S07]  /*0a30*/  @!P1 FFMA R25, R10, R12, R25 ;  /* 0x0000000c0a199223 */ /* 0x004fce0000000019 */
.L_x_0:
[----:B------:R-:W0:Y:S01]  /*0a40*/  LDC.64 R6, c[0x0][0x3a8] ;  /* 0x0000ea00ff067b82 */ /* 0x000e220000000a00 */
[----:B------:R-:W-:Y:S01]  /*0a50*/  IMAD R3, R3, R5, R0 ;  /* 0x0000000503037224 */ /* 0x000fe200078e0200 */
[----:B------:R-:W1:Y:S01]  /*0a60*/  LDCU UR5, c[0x0][0x3a0] ;  /* 0x00007400ff0577ac */ /* 0x000e620008000800 */
[----:B------:R-:W2:Y:S02]  /*0a70*/  LDCU UR8, c[0x0][0x38c] ;  /* 0x00007180ff0877ac */ /* 0x000ea40008000800 */
[----:B0-----:R-:W-:-:S05]  /*0a80*/  IMAD.WIDE.U32 R2, R3, 0x4, R6 ;  /* 0x0000000403027825 */ /* 0x001fca00078e0006 */
[----:B------:R-:W1:Y:S02]  /*0a90*/  LDG.E R0, desc[UR6][R2.64] ;  /* 0x0000000602007981 */ /* 0x000e64000c1e1900 */
[----:B-1----:R-:W-:-:S04]  /*0aa0*/  FMUL R0, R0, UR5 ;  /* 0x0000000500007c20 */ /* 0x002fc80008400000 */
[----:B--2---:R-:W-:-:S05]  /*0ab0*/  FFMA R25, R25, UR8, R0 ;  /* 0x0000000819197c23 */ /* 0x004fca0008000000 */
[----:B------:R-:W-:Y:S01]  /*0ac0*/  STG.E desc[UR6][R2.64], R25 ;  /* 0x0000001902007986 */ /* 0x000fe2000c101906 */
[----:B------:R-:W-:Y:S05]  /*0ad0*/  EXIT ;  /* 0x000000000000794d */ /* 0x000fea0003800000 */
.L_x_4:
[----:B------:R-:W-:-:S00]  /*0ae0*/  BRA `(.L_x_4) ;  /* 0xfffffffc00fc7947 */ /* 0x000fc0000383ffff */
[----:B------:R-:W-:-:S00]  /*0af0*/  NOP ;  /* 0x0000000000007918 */ /* 0x000fc00000000000 */
        /* <DEDUP_REMOVED lines=8> */
.L_x_5:


//--------------------- .nv.shared.reserved.0     --------------------------
	.section	.nv.shared.reserved.0,"aw",@nobits
	.weak		__nv_reservedSMEM_offset_0_alias
	.size		__nv_reservedSMEM_offset_0_alias, 0, 64
	.other		__nv_reservedSMEM_offset_0_alias,@"STO_CUDA_RESERVED_SHARED STV_DEFAULT"
__nv_reservedSMEM_offset_0_alias:
	.zero		0
	.zero		64


//--------------------- .nv.constant0._Z11sgemm_naiveiiifPKfS0_fPf --------------------------
	.section	.nv.constant0._Z11sgemm_naiveiiifPKfS0_fPf,"a",@progbits
	.sectionflags	@""
	.align	4
.nv.constant0._Z11sgemm_naiveiiifPKfS0_fPf:
	.zero		944


//--------------------- SYMBOLS --------------------------

	.type		.nv.reservedSmem.offset0,@object
	.size		.nv.reservedSmem.offset0,0x4
